//
// Generated by NVIDIA NVVM Compiler
//
// Compiler Build ID: CL-36424714
// Cuda compilation tools, release 13.0, V13.0.88
// Based on NVVM 20.0.0
//

.version 9.0
.target sm_100
.address_size 64

	// .globl	_Z8additionPfS_S_i

.visible .entry _Z8additionPfS_S_i(
	.param .u64 .ptr .align 1 _Z8additionPfS_S_i_param_0,
	.param .u64 .ptr .align 1 _Z8additionPfS_S_i_param_1,
	.param .u64 .ptr .align 1 _Z8additionPfS_S_i_param_2,
	.param .u32 _Z8additionPfS_S_i_param_3
)
{
	.reg .pred 	%p<7>;
	.reg .b32 	%r<31>;
	.reg .b32 	%f<16>;
	.reg .b64 	%rd<25>;

	ld.param.u64 	%rd4, [_Z8additionPfS_S_i_param_0];
	ld.param.u64 	%rd5, [_Z8additionPfS_S_i_param_1];
	ld.param.u64 	%rd6, [_Z8additionPfS_S_i_param_2];
	ld.param.u32 	%r12, [_Z8additionPfS_S_i_param_3];
	cvta.to.global.u64 	%rd1, %rd6;
	cvta.to.global.u64 	%rd2, %rd5;
	cvta.to.global.u64 	%rd3, %rd4;
	mov.u32 	%r13, %tid.x;
	mov.u32 	%r14, %ctaid.x;
	mov.u32 	%r15, %ntid.x;
	mov.u32 	%r16, %nctaid.x;
	mul.lo.s32 	%r1, %r15, %r16;
	mad.lo.s32 	%r29, %r14, %r15, %r13;
	setp.ge.s32 	%p1, %r29, %r12;
	@%p1 bra 	$L__BB0_7;
	add.s32 	%r17, %r29, %r1;
	max.s32 	%r18, %r12, %r17;
	setp.lt.s32 	%p2, %r17, %r12;
	selp.u32 	%r19, 1, 0, %p2;
	add.s32 	%r20, %r17, %r19;
	sub.s32 	%r21, %r18, %r20;
	div.u32 	%r22, %r21, %r1;
	add.s32 	%r3, %r22, %r19;
	and.b32  	%r23, %r3, 3;
	setp.eq.s32 	%p3, %r23, 3;
	@%p3 bra 	$L__BB0_4;
	add.s32 	%r24, %r3, 1;
	and.b32  	%r25, %r24, 3;
	neg.s32 	%r27, %r25;
$L__BB0_3:
	.pragma "nounroll";
	mul.wide.s32 	%rd7, %r29, 4;
	add.s64 	%rd8, %rd1, %rd7;
	add.s64 	%rd9, %rd2, %rd7;
	add.s64 	%rd10, %rd3, %rd7;
	ld.global.f32 	%f1, [%rd10];
	ld.global.f32 	%f2, [%rd9];
	add.f32 	%f3, %f1, %f2;
	st.global.f32 	[%rd8], %f3;
	add.s32 	%r29, %r29, %r1;
	add.s32 	%r27, %r27, 1;
	setp.ne.s32 	%p4, %r27, 0;
	@%p4 bra 	$L__BB0_3;
$L__BB0_4:
	setp.lt.u32 	%p5, %r3, 3;
	@%p5 bra 	$L__BB0_7;
	mul.wide.s32 	%rd15, %r1, 4;
	shl.b32 	%r26, %r1, 2;
$L__BB0_6:
	mul.wide.s32 	%rd11, %r29, 4;
	add.s64 	%rd12, %rd3, %rd11;
	ld.global.f32 	%f4, [%rd12];
	add.s64 	%rd13, %rd2, %rd11;
	ld.global.f32 	%f5, [%rd13];
	add.f32 	%f6, %f4, %f5;
	add.s64 	%rd14, %rd1, %rd11;
	st.global.f32 	[%rd14], %f6;
	add.s64 	%rd16, %rd12, %rd15;
	ld.global.f32 	%f7, [%rd16];
	add.s64 	%rd17, %rd13, %rd15;
	ld.global.f32 	%f8, [%rd17];
	add.f32 	%f9, %f7, %f8;
	add.s64 	%rd18, %rd14, %rd15;
	st.global.f32 	[%rd18], %f9;
	add.s64 	%rd19, %rd16, %rd15;
	ld.global.f32 	%f10, [%rd19];
	add.s64 	%rd20, %rd17, %rd15;
	ld.global.f32 	%f11, [%rd20];
	add.f32 	%f12, %f10, %f11;
	add.s64 	%rd21, %rd18, %rd15;
	st.global.f32 	[%rd21], %f12;
	add.s64 	%rd22, %rd19, %rd15;
	ld.global.f32 	%f13, [%rd22];
	add.s64 	%rd23, %rd20, %rd15;
	ld.global.f32 	%f14, [%rd23];
	add.f32 	%f15, %f13, %f14;
	add.s64 	%rd24, %rd21, %rd15;
	st.global.f32 	[%rd24], %f15;
	add.s32 	%r29, %r26, %r29;
	setp.lt.s32 	%p6, %r29, %r12;
	@%p6 bra 	$L__BB0_6;
$L__BB0_7:
	ret;

}


// ===== COMPILED SASS (sm_100) =====

	.target	sm_100

	.elftype	@"ET_EXEC"


//--------------------- .note.nv.tkinfo           --------------------------
	.section	.note.nv.tkinfo,"",@"SHT_NOTE"
	.sectionflags	@"SHF_NOTE_NV_TKINFO"
	.tkinfo
        /*0018*/ 	.word	0x00000002
        /*0030*/ 	.string	""
        /*0030*/ 	.string	"ptxas"
        /*0030*/ 	.string	"Cuda compilation tools, release 13.0, V13.0.88"
        /*0030*/ 	.string	"Build cuda_13.0.r13.0/compiler.36424714_0"
        /*0030*/ 	.string	"-arch sm_100 -m 64 "



//--------------------- .note.nv.cuinfo           --------------------------
	.section	.note.nv.cuinfo,"",@"SHT_NOTE"
	.sectionflags	@"SHF_NOTE_NV_CUINFO"
        /*0018*/ 	.short	0x0002
        /*001a*/ 	.short	0x0064
        /*001c*/ 	.short	0x0082
	.zero		2


//--------------------- .nv.info                  --------------------------
	.section	.nv.info,"",@"SHT_CUDA_INFO"
	.align	4


	//----- nvinfo : EIATTR_REGCOUNT
	.align		4
        /*0000*/ 	.byte	0x04, 0x2f
        /*0002*/ 	.short	(.L_1 - .L_0)
	.align		4
.L_0:
        /*0004*/ 	.word	index@(_Z8additionPfS_S_i)
        /*0008*/ 	.word	0x0000001a


	//----- nvinfo : EIATTR_FRAME_SIZE
	.align		4
.L_1:
        /*000c*/ 	.byte	0x04, 0x11
        /*000e*/ 	.short	(.L_3 - .L_2)
	.align		4
.L_2:
        /*0010*/ 	.word	index@(_Z8additionPfS_S_i)
        /*0014*/ 	.word	0x00000000


	//----- nvinfo : EIATTR_MIN_STACK_SIZE
	.align		4
.L_3:
        /*0018*/ 	.byte	0x04, 0x12
        /*001a*/ 	.short	(.L_5 - .L_4)
	.align		4
.L_4:
        /*001c*/ 	.word	index@(_Z8additionPfS_S_i)
        /*0020*/ 	.word	0x00000000
.L_5:


//--------------------- .nv.compat                --------------------------
	.section	.nv.compat,"",@"SHT_CUDA_COMPAT_INFO"
	.align	4
        /*0000*/ 	.byte	0x02, 0x09, 0x00, 0x00, 0x02, 0x02, 0x01, 0x00, 0x02, 0x05, 0x05, 0x00, 0x03, 0x07, 0x01, 0x01
        /*0010*/ 	.byte	0x02, 0x03, 0x00, 0x00, 0x02, 0x06, 0x01, 0x00, 0x04, 0x0b, 0x08, 0x00, 0x09, 0x00, 0x00, 0x00
        /*0020*/ 	.byte	0x00, 0x00, 0x00, 0x00


//--------------------- .nv.info._Z8additionPfS_S_i --------------------------
	.section	.nv.info._Z8additionPfS_S_i,"",@"SHT_CUDA_INFO"
	.sectionflags	@""
	.align	4


	//----- nvinfo : EIATTR_CUDA_API_VERSION
	.align		4
        /*0000*/ 	.byte	0x04, 0x37
        /*0002*/ 	.short	(.L_7 - .L_6)
.L_6:
        /*0004*/ 	.word	0x00000082


	//----- nvinfo : EIATTR_KPARAM_INFO
	.align		4
.L_7:
        /*0008*/ 	.byte	0x04, 0x17
        /*000a*/ 	.short	(.L_9 - .L_8)
.L_8:
        /*000c*/ 	.word	0x00000000
        /*0010*/ 	.short	0x0003
        /*0012*/ 	.short	0x0018
        /*0014*/ 	.byte	0x00, 0xf0, 0x11, 0x00


	//----- nvinfo : EIATTR_KPARAM_INFO
	.align		4
.L_9:
        /*0018*/ 	.byte	0x04, 0x17
        /*001a*/ 	.short	(.L_11 - .L_10)
.L_10:
        /*001c*/ 	.word	0x00000000
        /*0020*/ 	.short	0x0002
        /*0022*/ 	.short	0x0010
        /*0024*/ 	.byte	0x00, 0xf5, 0x21, 0x00


	//----- nvinfo : EIATTR_KPARAM_INFO
	.align		4
.L_11:
        /*0028*/ 	.byte	0x04, 0x17
        /*002a*/ 	.short	(.L_13 - .L_12)
.L_12:
        /*002c*/ 	.word	0x00000000
        /*0030*/ 	.short	0x0001
        /*0032*/ 	.short	0x0008
        /*0034*/ 	.byte	0x00, 0xf5, 0x21, 0x00


	//----- nvinfo : EIATTR_KPARAM_INFO
	.align		4
.L_13:
        /*0038*/ 	.byte	0x04, 0x17
        /*003a*/ 	.short	(.L_15 - .L_14)
.L_14:
        /*003c*/ 	.word	0x00000000
        /*0040*/ 	.short	0x0000
        /*0042*/ 	.short	0x0000
        /*0044*/ 	.byte	0x00, 0xf5, 0x21, 0x00


	//----- nvinfo : EIATTR_SPARSE_MMA_MASK
	.align		4
.L_15:
        /*0048*/ 	.byte	0x03, 0x50
        /*004a*/ 	.short	0x0000


	//----- nvinfo : EIATTR_MAXREG_COUNT
	.align		4
        /*004c*/ 	.byte	0x03, 0x1b
        /*004e*/ 	.short	0x00ff


	//----- nvinfo : EIATTR_MERCURY_ISA_VERSION
	.align		4
        /*0050*/ 	.byte	0x03, 0x5f
        /*0052*/ 	.short	0x0101


	//----- nvinfo : EIATTR_VRC_CTA_INIT_COUNT
	.align		4
        /*0054*/ 	.byte	0x02, 0x4a
	.zero		1
	.zero		1


	//----- nvinfo : EIATTR_EXIT_INSTR_OFFSETS
	.align		4
        /*0058*/ 	.byte	0x04, 0x1c
        /*005a*/ 	.short	(.L_17 - .L_16)


	//   ....[0]....
.L_16:
        /*005c*/ 	.word	0x00000090


	//   ....[1]....
        /*0060*/ 	.word	0x000003a0


	//   ....[2]....
        /*0064*/ 	.word	0x000005d0


	//----- nvinfo : EIATTR_CRS_STACK_SIZE
	.align		4
.L_17:
        /*0068*/ 	.byte	0x04, 0x1e
        /*006a*/ 	.short	(.L_19 - .L_18)
.L_18:
        /*006c*/ 	.word	0x00000000


	//----- nvinfo : EIATTR_CBANK_PARAM_SIZE
	.align		4
.L_19:
        /*0070*/ 	.byte	0x03, 0x19
        /*0072*/ 	.short	0x001c


	//----- nvinfo : EIATTR_PARAM_CBANK
	.align		4
        /*0074*/ 	.byte	0x04, 0x0a
        /*0076*/ 	.short	(.L_21 - .L_20)
	.align		4
.L_20:
        /*0078*/ 	.word	index@(.nv.constant0._Z8additionPfS_S_i)
        /*007c*/ 	.short	0x0380
        /*007e*/ 	.short	0x001c


	//----- nvinfo : EIATTR_SW_WAR
	.align		4
.L_21:
        /*0080*/ 	.byte	0x04, 0x36
        /*0082*/ 	.short	(.L_23 - .L_22)
.L_22:
        /*0084*/ 	.word	0x00000008
.L_23:


//--------------------- .nv.callgraph             --------------------------
	.section	.nv.callgraph,"",@"SHT_CUDA_CALLGRAPH"
	.align	4
	.sectionentsize	8
	.align		4
        /*0000*/ 	.word	0x00000000
	.align		4
        /*0004*/ 	.word	0xffffffff
	.align		4
        /*0008*/ 	.word	0x00000000
	.align		4
        /*000c*/ 	.word	0xfffffffe
	.align		4
        /*0010*/ 	.word	0x00000000
	.align		4
        /*0014*/ 	.word	0xfffffffd
	.align		4
        /*0018*/ 	.word	0x00000000
	.align		4
        /*001c*/ 	.word	0xfffffffc


//--------------------- .text._Z8additionPfS_S_i  --------------------------
	.section	.text._Z8additionPfS_S_i,"ax",@progbits
	.align	128
        .global         _Z8additionPfS_S_i
        .type           _Z8additionPfS_S_i,@function
        .size           _Z8additionPfS_S_i,(.L_x_5 - _Z8additionPfS_S_i)
        .other          _Z8additionPfS_S_i,@"STO_CUDA_ENTRY STV_DEFAULT"
_Z8additionPfS_S_i:
.text._Z8additionPfS_S_i:
[----:B------:R-:W-:Y:S01]  /*0000*/  LDC R1, c[0x0][0x37c] ;  /* 0x0000df00ff017b82 */ /* 0x000fe20000000800 */
[----:B------:R-:W0:Y:S07]  /*0010*/  S2R R3, SR_TID.X ;  /* 0x0000000000037919 */ /* 0x000e2e0000002100 */
[----:B------:R-:W0:Y:S01]  /*0020*/  S2UR UR4, SR_CTAID.X ;  /* 0x00000000000479c3 */ /* 0x000e220000002500 */
[----:B------:R-:W1:Y:S07]  /*0030*/  LDCU UR6, c[0x0][0x398] ;  /* 0x00007300ff0677ac */ /* 0x000e6e0008000800 */
[----:B------:R-:W0:Y:S01]  /*0040*/  LDC R0, c[0x0][0x360] ;  /* 0x0000d800ff007b82 */ /* 0x000e220000000800 */
[----:B------:R-:W2:Y:S01]  /*0050*/  LDCU UR5, c[0x0][0x370] ;  /* 0x00006e00ff0577ac */ /* 0x000ea20008000800 */
[----:B0-----:R-:W-:-:S02]  /*0060*/  IMAD R3, R0, UR4, R3 ;  /* 0x0000000400037c24 */ /* 0x001fc4000f8e0203 */
[----:B--2---:R-:W-:-:S03]  /*0070*/  IMAD R0, R0, UR5, RZ ;  /* 0x0000000500007c24 */ /* 0x004fc6000f8e02ff */
[----:B-1----:R-:W-:-:S13]  /*0080*/  ISETP.GE.AND P0, PT, R3, UR6, PT ;  /* 0x0000000603007c0c */ /* 0x002fda000bf06270 */
[----:B------:R-:W-:Y:S05]  /*0090*/  @P0 EXIT ;  /* 0x000000000000094d */ /* 0x000fea0003800000 */
[----:B------:R-:W0:Y:S01]  /*00a0*/  I2F.U32.RP R8, R0 ;  /* 0x0000000000087306 */ /* 0x000e220000209000 */
[----:B------:R-:W-:Y:S01]  /*00b0*/  IADD3 R2, PT, PT, R0, R3, RZ ;  /* 0x0000000300027210 */ /* 0x000fe20007ffe0ff */
[----:B------:R-:W1:Y:S01]  /*00c0*/  LDCU.64 UR4, c[0x0][0x358] ;  /* 0x00006b00ff0477ac */ /* 0x000e620008000a00 */
[----:B------:R-:W-:Y:S01]  /*00d0*/  IADD3 R9, PT, PT, RZ, -R0, RZ ;  /* 0x80000000ff097210 */ /* 0x000fe20007ffe0ff */
[----:B------:R-:W-:Y:S01]  /*00e0*/  BSSY.RECONVERGENT B0, `(.L_x_0) ;  /* 0x000002b000007945 */ /* 0x000fe20003800200 */
[C---:B------:R-:W-:Y:S02]  /*00f0*/  ISETP.GE.AND P0, PT, R2.reuse, UR6, PT ;  /* 0x0000000602007c0c */ /* 0x040fe4000bf06270 */
[----:B------:R-:W-:Y:S02]  /*0100*/  VIMNMX R7, PT, PT, R2, UR6, !PT ;  /* 0x0000000602077c48 */ /* 0x000fe4000ffe0100 */
[----:B------:R-:W-:Y:S02]  /*0110*/  SEL R6, RZ, 0x1, P0 ;  /* 0x00000001ff067807 */ /* 0x000fe40000000000 */
[----:B------:R-:W-:-:S02]  /*0120*/  ISETP.NE.U32.AND P2, PT, R0, RZ, PT ;  /* 0x000000ff0000720c */ /* 0x000fc40003f45070 */
[----:B------:R-:W-:Y:S01]  /*0130*/  IADD3 R7, PT, PT, R7, -R2, -R6 ;  /* 0x8000000207077210 */ /* 0x000fe20007ffe806 */
[----:B0-----:R-:W0:Y:S02]  /*0140*/  MUFU.RCP R8, R8 ;  /* 0x0000000800087308 */ /* 0x001e240000001000 */
[----:B0-----:R-:W-:-:S06]  /*0150*/  IADD3 R4, PT, PT, R8, 0xffffffe, RZ ;  /* 0x0ffffffe08047810 */ /* 0x001fcc0007ffe0ff */
[----:B------:R0:W2:Y:S02]  /*0160*/  F2I.FTZ.U32.TRUNC.NTZ R5, R4 ;  /* 0x0000000400057305 */ /* 0x0000a4000021f000 */
[----:B0-----:R-:W-:Y:S02]  /*0170*/  HFMA2 R4, -RZ, RZ, 0, 0 ;  /* 0x00000000ff047431 */ /* 0x001fe400000001ff */
[----:B--2---:R-:W-:-:S04]  /*0180*/  IMAD R9, R9, R5, RZ ;  /* 0x0000000509097224 */ /* 0x004fc800078e02ff */
[----:B------:R-:W-:-:S06]  /*0190*/  IMAD.HI.U32 R8, R5, R9, R4 ;  /* 0x0000000905087227 */ /* 0x000fcc00078e0004 */
[----:B------:R-:W-:-:S05]  /*01a0*/  IMAD.HI.U32 R5, R8, R7, RZ ;  /* 0x0000000708057227 */ /* 0x000fca00078e00ff */
[----:B------:R-:W-:-:S05]  /*01b0*/  IADD3 R2, PT, PT, -R5, RZ, RZ ;  /* 0x000000ff05027210 */ /* 0x000fca0007ffe1ff */
[----:B------:R-:W-:-:S05]  /*01c0*/  IMAD R7, R0, R2, R7 ;  /* 0x0000000200077224 */ /* 0x000fca00078e0207 */
[----:B------:R-:W-:-:S13]  /*01d0*/  ISETP.GE.U32.AND P0, PT, R7, R0, PT ;  /* 0x000000000700720c */ /* 0x000fda0003f06070 */
[----:B------:R-:W-:Y:S02]  /*01e0*/  @P0 IADD3 R7, PT, PT, -R0, R7, RZ ;  /* 0x0000000700070210 */ /* 0x000fe40007ffe1ff */
[----:B------:R-:W-:Y:S02]  /*01f0*/  @P0 IADD3 R5, PT, PT, R5, 0x1, RZ ;  /* 0x0000000105050810 */ /* 0x000fe40007ffe0ff */
[----:B------:R-:W-:-:S13]  /*0200*/  ISETP.GE.U32.AND P1, PT, R7, R0, PT ;  /* 0x000000000700720c */ /* 0x000fda0003f26070 */
[----:B------:R-:W-:Y:S02]  /*0210*/  @P1 IADD3 R5, PT, PT, R5, 0x1, RZ ;  /* 0x0000000105051810 */ /* 0x000fe40007ffe0ff */
[----:B------:R-:W-:-:S04]  /*0220*/  @!P2 LOP3.LUT R5, RZ, R0, RZ, 0x33, !PT ;  /* 0x00000000ff05a212 */ /* 0x000fc800078e33ff */
[----:B------:R-:W-:-:S04]  /*0230*/  IADD3 R2, PT, PT, R6, R5, RZ ;  /* 0x0000000506027210 */ /* 0x000fc80007ffe0ff */
[C---:B------:R-:W-:Y:S02]  /*0240*/  LOP3.LUT R4, R2.reuse, 0x3, RZ, 0xc0, !PT ;  /* 0x0000000302047812 */ /* 0x040fe400078ec0ff */
[----:B------:R-:W-:Y:S02]  /*0250*/  ISETP.GE.U32.AND P1, PT, R2, 0x3, PT ;  /* 0x000000030200780c */ /* 0x000fe40003f26070 */
[----:B------:R-:W-:-:S13]  /*0260*/  ISETP.NE.AND P0, PT, R4, 0x3, PT ;  /* 0x000000030400780c */ /* 0x000fda0003f05270 */
[----:B-1----:R-:W-:Y:S05]  /*0270*/  @!P0 BRA `(.L_x_1) ;  /* 0x0000000000448947 */ /* 0x002fea0003800000 */
[----:B------:R-:W0:Y:S01]  /*0280*/  LDC.64 R4, c[0x0][0x390] ;  /* 0x0000e400ff047b82 */ /* 0x000e220000000a00 */
[----:B------:R-:W-:-:S04]  /*0290*/  IADD3 R2, PT, PT, R2, 0x1, RZ ;  /* 0x0000000102027810 */ /* 0x000fc80007ffe0ff */
[----:B------:R-:W-:-:S03]  /*02a0*/  LOP3.LUT R2, R2, 0x3, RZ, 0xc0, !PT ;  /* 0x0000000302027812 */ /* 0x000fc600078ec0ff */
[----:B------:R-:W1:Y:S01]  /*02b0*/  LDC.64 R6, c[0x0][0x380] ;  /* 0x0000e000ff067b82 */ /* 0x000e620000000a00 */
[----:B------:R-:W-:-:S07]  /*02c0*/  IADD3 R2, PT, PT, -R2, RZ, RZ ;  /* 0x000000ff02027210 */ /* 0x000fce0007ffe1ff */
[----:B------:R-:W2:Y:S02]  /*02d0*/  LDC.64 R8, c[0x0][0x388] ;  /* 0x0000e200ff087b82 */ /* 0x000ea40000000a00 */
.L_x_2:
[----:B--2---:R-:W-:-:S04]  /*02e0*/  IMAD.WIDE R12, R3, 0x4, R8 ;  /* 0x00000004030c7825 */ /* 0x004fc800078e0208 */
[C---:B-1----:R-:W-:Y:S02]  /*02f0*/  IMAD.WIDE R14, R3.reuse, 0x4, R6 ;  /* 0x00000004030e7825 */ /* 0x042fe400078e0206 */
[----:B------:R-:W2:Y:S04]  /*0300*/  LDG.E R13, desc[UR4][R12.64] ;  /* 0x000000040c0d7981 */ /* 0x000ea8000c1e1900 */
[----:B------:R-:W2:Y:S01]  /*0310*/  LDG.E R14, desc[UR4][R14.64] ;  /* 0x000000040e0e7981 */ /* 0x000ea2000c1e1900 */
[----:B0--3--:R-:W-:Y:S01]  /*0320*/  IMAD.WIDE R10, R3, 0x4, R4 ;  /* 0x00000004030a7825 */ /* 0x009fe200078e0204 */
[----:B------:R-:W-:Y:S02]  /*0330*/  IADD3 R2, PT, PT, R2, 0x1, RZ ;  /* 0x0000000102027810 */ /* 0x000fe40007ffe0ff */
[----:B------:R-:W-:-:S02]  /*0340*/  IADD3 R3, PT, PT, R0, R3, RZ ;  /* 0x0000000300037210 */ /* 0x000fc40007ffe0ff */
[----:B------:R-:W-:Y:S01]  /*0350*/  ISETP.NE.AND P0, PT, R2, RZ, PT ;  /* 0x000000ff0200720c */ /* 0x000fe20003f05270 */
[----:B--2---:R-:W-:-:S05]  /*0360*/  FADD R17, R14, R13 ;  /* 0x0000000d0e117221 */ /* 0x004fca0000000000 */
[----:B------:R3:W-:Y:S07]  /*0370*/  STG.E desc[UR4][R10.64], R17 ;  /* 0x000000110a007986 */ /* 0x0007ee000c101904 */
[----:B------:R-:W-:Y:S05]  /*0380*/  @P0 BRA `(.L_x_2) ;  /* 0xfffffffc00d40947 */ /* 0x000fea000383ffff */
.L_x_1:
[----:B------:R-:W-:Y:S05]  /*0390*/  BSYNC.RECONVERGENT B0 ;  /* 0x0000000000007941 */ /* 0x000fea0003800200 */
.L_x_0:
[----:B------:R-:W-:Y:S05]  /*03a0*/  @!P1 EXIT ;  /* 0x000000000000994d */ /* 0x000fea0003800000 */
.L_x_3:
[----:B------:R-:W3:Y:S08]  /*03b0*/  LDC.64 R4, c[0x0][0x380] ;  /* 0x0000e000ff047b82 */ /* 0x000ef00000000a00 */
[----:B------:R-:W0:Y:S01]  /*03c0*/  LDC.64 R6, c[0x0][0x388] ;  /* 0x0000e200ff067b82 */ /* 0x000e220000000a00 */
[----:B---3--:R-:W-:-:S07]  /*03d0*/  IMAD.WIDE R10, R3, 0x4, R4 ;  /* 0x00000004030a7825 */ /* 0x008fce00078e0204 */
[----:B------:R-:W1:Y:S01]  /*03e0*/  LDC.64 R4, c[0x0][0x390] ;  /* 0x0000e400ff047b82 */ /* 0x000e620000000a00 */
[----:B--2---:R-:W2:Y:S01]  /*03f0*/  LDG.E R2, desc[UR4][R10.64] ;  /* 0x000000040a027981 */ /* 0x004ea2000c1e1900 */
[----:B0-----:R-:W-:-:S05]  /*0400*/  IMAD.WIDE R12, R3, 0x4, R6 ;  /* 0x00000004030c7825 */ /* 0x001fca00078e0206 */
[----:B------:R-:W2:Y:S01]  /*0410*/  LDG.E R7, desc[UR4][R12.64] ;  /* 0x000000040c077981 */ /* 0x000ea2000c1e1900 */
[----:B-1----:R-:W-:-:S04]  /*0420*/  IMAD.WIDE R16, R3, 0x4, R4 ;  /* 0x0000000403107825 */ /* 0x002fc800078e0204 */
[----:B------:R-:W-:-:S04]  /*0430*/  IMAD.WIDE R4, R0, 0x4, R10 ;  /* 0x0000000400047825 */ /* 0x000fc800078e020a */
[----:B--2---:R-:W-:Y:S01]  /*0440*/  FADD R19, R2, R7 ;  /* 0x0000000702137221 */ /* 0x004fe20000000000 */
[----:B------:R-:W-:-:S04]  /*0450*/  IMAD.WIDE R6, R0, 0x4, R12 ;  /* 0x0000000400067825 */ /* 0x000fc800078e020c */
[----:B------:R0:W-:Y:S04]  /*0460*/  STG.E desc[UR4][R16.64], R19 ;  /* 0x0000001310007986 */ /* 0x0001e8000c101904 */
[----:B------:R-:W2:Y:S04]  /*0470*/  LDG.E R2, desc[UR4][R4.64] ;  /* 0x0000000404027981 */ /* 0x000ea8000c1e1900 */
[----:B------:R-:W2:Y:S01]  /*0480*/  LDG.E R15, desc[UR4][R6.64] ;  /* 0x00000004060f7981 */ /* 0x000ea2000c1e1900 */
[----:B------:R-:W-:-:S04]  /*0490*/  IMAD.WIDE R8, R0, 0x4, R16 ;  /* 0x0000000400087825 */ /* 0x000fc800078e0210 */
[----:B------:R-:W-:-:S04]  /*04a0*/  IMAD.WIDE R10, R0, 0x4, R4 ;  /* 0x00000004000a7825 */ /* 0x000fc800078e0204 */
[----:B------:R-:W-:-:S04]  /*04b0*/  IMAD.WIDE R12, R0, 0x4, R6 ;  /* 0x00000004000c7825 */ /* 0x000fc800078e0206 */
[----:B--2---:R-:W-:-:S05]  /*04c0*/  FADD R21, R2, R15 ;  /* 0x0000000f02157221 */ /* 0x004fca0000000000 */
        /* <DEDUP_REMOVED lines=8> */
[----:B------:R-:W1:Y:S04]  /*0550*/  LDG.E R4, desc[UR4][R4.64] ;  /* 0x0000000404047981 */ /* 0x000e68000c1e1900 */
[----:B------:R-:W1:Y:S01]  /*0560*/  LDG.E R7, desc[UR4][R6.64] ;  /* 0x0000000406077981 */ /* 0x000e62000c1e1900 */
[C---:B0-----:R-:W-:Y:S01]  /*0570*/  IMAD.WIDE R16, R0.reuse, 0x4, R14 ;  /* 0x0000000400107825 */ /* 0x041fe200078e020e */
[----:B------:R-:W-:-:S04]  /*0580*/  LEA R3, R0, R3, 0x2 ;  /* 0x0000000300037211 */ /* 0x000fc800078e10ff */
[----:B------:R-:W-:Y:S01]  /*0590*/  ISETP.GE.AND P0, PT, R3, UR6, PT ;  /* 0x0000000603007c0c */ /* 0x000fe2000bf06270 */
[----:B-1----:R-:W-:-:S05]  /*05a0*/  FADD R9, R4, R7 ;  /* 0x0000000704097221 */ /* 0x002fca0000000000 */
[----:B------:R2:W-:Y:S07]  /*05b0*/  STG.E desc[UR4][R16.64], R9 ;  /* 0x0000000910007986 */ /* 0x0005ee000c101904 */
[----:B------:R-:W-:Y:S05]  /*05c0*/  @!P0 BRA `(.L_x_3) ;  /* 0xfffffffc00788947 */ /* 0x000fea000383ffff */
[----:B------:R-:W-:Y:S05]  /*05d0*/  EXIT ;  /* 0x000000000000794d */ /* 0x000fea0003800000 */
.L_x_4:
[----:B------:R-:W-:-:S00]  /*05e0*/  BRA `(.L_x_4) ;  /* 0xfffffffc00fc7947 */ /* 0x000fc0000383ffff */
[----:B------:R-:W-:-:S00]  /*05f0*/  NOP ;  /* 0x0000000000007918 */ /* 0x000fc00000000000 */
        /* <DEDUP_REMOVED lines=8> */
.L_x_5:


//--------------------- .nv.shared.reserved.0     --------------------------
	.section	.nv.shared.reserved.0,"aw",@nobits
	.weak		__nv_reservedSMEM_offset_0_alias
	.size		__nv_reservedSMEM_offset_0_alias, 0, 64
	.other		__nv_reservedSMEM_offset_0_alias,@"STO_CUDA_RESERVED_SHARED STV_DEFAULT"
__nv_reservedSMEM_offset_0_alias:
	.zero		0
	.zero		64


//--------------------- .nv.constant0._Z8additionPfS_S_i --------------------------
	.section	.nv.constant0._Z8additionPfS_S_i,"a",@progbits
	.sectionflags	@""
	.align	4
.nv.constant0._Z8additionPfS_S_i:
	.zero		924


//--------------------- SYMBOLS --------------------------

	.type		.nv.reservedSmem.offset0,@object
	.size		.nv.reservedSmem.offset0,0x4
